//
// Generated by NVIDIA NVVM Compiler
//
// Compiler Build ID: CL-36424714
// Cuda compilation tools, release 13.0, V13.0.88
// Based on NVVM 20.0.0
//

.version 9.0
.target sm_100
.address_size 64

	// .globl	_Z15matrixMulKernelPfS_S_
// _ZZ15matrixMulKernelPfS_S_E3Mds has been demoted
// _ZZ15matrixMulKernelPfS_S_E3Nds has been demoted

.visible .entry _Z15matrixMulKernelPfS_S_(
	.param .u64 .ptr .align 1 _Z15matrixMulKernelPfS_S__param_0,
	.param .u64 .ptr .align 1 _Z15matrixMulKernelPfS_S__param_1,
	.param .u64 .ptr .align 1 _Z15matrixMulKernelPfS_S__param_2
)
{
	.reg .pred 	%p<3>;
	.reg .b32 	%r<32>;
	.reg .b32 	%f<89>;
	.reg .b64 	%rd<16>;
	// demoted variable
	.shared .align 4 .b8 _ZZ15matrixMulKernelPfS_S_E3Mds[1024];
	// demoted variable
	.shared .align 4 .b8 _ZZ15matrixMulKernelPfS_S_E3Nds[2048];
	ld.param.u64 	%rd5, [_Z15matrixMulKernelPfS_S__param_0];
	ld.param.u64 	%rd6, [_Z15matrixMulKernelPfS_S__param_1];
	ld.param.u64 	%rd7, [_Z15matrixMulKernelPfS_S__param_2];
	mov.u32 	%r1, %tid.x;
	mov.u32 	%r15, %ctaid.x;
	mov.u32 	%r2, %tid.y;
	mov.u32 	%r16, %ctaid.y;
	shl.b32 	%r17, %r16, 4;
	add.s32 	%r3, %r17, %r2;
	shl.b32 	%r18, %r15, 4;
	add.s32 	%r19, %r18, %r1;
	max.u32 	%r20, %r3, %r19;
	setp.gt.u32 	%p1, %r20, 1023;
	@%p1 bra 	$L__BB0_4;
	shl.b32 	%r5, %r3, 10;
	or.b32  	%r22, %r5, %r1;
	shl.b32 	%r23, %r2, 6;
	mov.u32 	%r24, _ZZ15matrixMulKernelPfS_S_E3Mds;
	add.s32 	%r6, %r24, %r23;
	shl.b32 	%r25, %r1, 2;
	add.s32 	%r7, %r6, %r25;
	shl.b32 	%r26, %r2, 10;
	add.s32 	%r30, %r19, %r26;
	shl.b32 	%r27, %r2, 7;
	mov.u32 	%r28, _ZZ15matrixMulKernelPfS_S_E3Nds;
	add.s32 	%r10, %r28, %r25;
	add.s32 	%r9, %r10, %r27;
	mul.wide.u32 	%rd8, %r22, 4;
	cvta.to.global.u64 	%rd9, %rd6;
	add.s64 	%rd15, %rd9, %rd8;
	cvta.to.global.u64 	%rd2, %rd7;
	mov.f32 	%f87, 0f00000000;
	mov.b32 	%r31, 0;
	mov.f32 	%f88, %f87;
$L__BB0_2:
	ld.global.f32 	%f6, [%rd15];
	st.shared.f32 	[%r7], %f6;
	mul.wide.u32 	%rd10, %r30, 4;
	add.s64 	%rd11, %rd2, %rd10;
	ld.global.f32 	%f7, [%rd11];
	st.shared.f32 	[%r9], %f7;
	ld.global.f32 	%f8, [%rd11+2048];
	st.shared.f32 	[%r9+64], %f8;
	bar.sync 	0;
	ld.shared.f32 	%f9, [%r6];
	ld.shared.f32 	%f10, [%r10];
	fma.rn.f32 	%f11, %f9, %f10, %f88;
	ld.shared.f32 	%f12, [%r10+64];
	fma.rn.f32 	%f13, %f9, %f12, %f87;
	ld.shared.f32 	%f14, [%r6+4];
	ld.shared.f32 	%f15, [%r10+128];
	fma.rn.f32 	%f16, %f14, %f15, %f11;
	ld.shared.f32 	%f17, [%r10+192];
	fma.rn.f32 	%f18, %f14, %f17, %f13;
	ld.shared.f32 	%f19, [%r6+8];
	ld.shared.f32 	%f20, [%r10+256];
	fma.rn.f32 	%f21, %f19, %f20, %f16;
	ld.shared.f32 	%f22, [%r10+320];
	fma.rn.f32 	%f23, %f19, %f22, %f18;
	ld.shared.f32 	%f24, [%r6+12];
	ld.shared.f32 	%f25, [%r10+384];
	fma.rn.f32 	%f26, %f24, %f25, %f21;
	ld.shared.f32 	%f27, [%r10+448];
	fma.rn.f32 	%f28, %f24, %f27, %f23;
	ld.shared.f32 	%f29, [%r6+16];
	ld.shared.f32 	%f30, [%r10+512];
	fma.rn.f32 	%f31, %f29, %f30, %f26;
	ld.shared.f32 	%f32, [%r10+576];
	fma.rn.f32 	%f33, %f29, %f32, %f28;
	ld.shared.f32 	%f34, [%r6+20];
	ld.shared.f32 	%f35, [%r10+640];
	fma.rn.f32 	%f36, %f34, %f35, %f31;
	ld.shared.f32 	%f37, [%r10+704];
	fma.rn.f32 	%f38, %f34, %f37, %f33;
	ld.shared.f32 	%f39, [%r6+24];
	ld.shared.f32 	%f40, [%r10+768];
	fma.rn.f32 	%f41, %f39, %f40, %f36;
	ld.shared.f32 	%f42, [%r10+832];
	fma.rn.f32 	%f43, %f39, %f42, %f38;
	ld.shared.f32 	%f44, [%r6+28];
	ld.shared.f32 	%f45, [%r10+896];
	fma.rn.f32 	%f46, %f44, %f45, %f41;
	ld.shared.f32 	%f47, [%r10+960];
	fma.rn.f32 	%f48, %f44, %f47, %f43;
	ld.shared.f32 	%f49, [%r6+32];
	ld.shared.f32 	%f50, [%r10+1024];
	fma.rn.f32 	%f51, %f49, %f50, %f46;
	ld.shared.f32 	%f52, [%r10+1088];
	fma.rn.f32 	%f53, %f49, %f52, %f48;
	ld.shared.f32 	%f54, [%r6+36];
	ld.shared.f32 	%f55, [%r10+1152];
	fma.rn.f32 	%f56, %f54, %f55, %f51;
	ld.shared.f32 	%f57, [%r10+1216];
	fma.rn.f32 	%f58, %f54, %f57, %f53;
	ld.shared.f32 	%f59, [%r6+40];
	ld.shared.f32 	%f60, [%r10+1280];
	fma.rn.f32 	%f61, %f59, %f60, %f56;
	ld.shared.f32 	%f62, [%r10+1344];
	fma.rn.f32 	%f63, %f59, %f62, %f58;
	ld.shared.f32 	%f64, [%r6+44];
	ld.shared.f32 	%f65, [%r10+1408];
	fma.rn.f32 	%f66, %f64, %f65, %f61;
	ld.shared.f32 	%f67, [%r10+1472];
	fma.rn.f32 	%f68, %f64, %f67, %f63;
	ld.shared.f32 	%f69, [%r6+48];
	ld.shared.f32 	%f70, [%r10+1536];
	fma.rn.f32 	%f71, %f69, %f70, %f66;
	ld.shared.f32 	%f72, [%r10+1600];
	fma.rn.f32 	%f73, %f69, %f72, %f68;
	ld.shared.f32 	%f74, [%r6+52];
	ld.shared.f32 	%f75, [%r10+1664];
	fma.rn.f32 	%f76, %f74, %f75, %f71;
	ld.shared.f32 	%f77, [%r10+1728];
	fma.rn.f32 	%f78, %f74, %f77, %f73;
	ld.shared.f32 	%f79, [%r6+56];
	ld.shared.f32 	%f80, [%r10+1792];
	fma.rn.f32 	%f81, %f79, %f80, %f76;
	ld.shared.f32 	%f82, [%r10+1856];
	fma.rn.f32 	%f83, %f79, %f82, %f78;
	ld.shared.f32 	%f84, [%r6+60];
	ld.shared.f32 	%f85, [%r10+1920];
	fma.rn.f32 	%f88, %f84, %f85, %f81;
	ld.shared.f32 	%f86, [%r10+1984];
	fma.rn.f32 	%f87, %f84, %f86, %f83;
	bar.sync 	0;
	add.s32 	%r31, %r31, 1;
	add.s32 	%r30, %r30, 16384;
	add.s64 	%rd15, %rd15, 64;
	setp.ne.s32 	%p2, %r31, 64;
	@%p2 bra 	$L__BB0_2;
	add.s32 	%r29, %r5, %r19;
	cvta.to.global.u64 	%rd12, %rd5;
	mul.wide.u32 	%rd13, %r29, 4;
	add.s64 	%rd14, %rd12, %rd13;
	st.global.f32 	[%rd14], %f88;
	st.global.f32 	[%rd14+2048], %f87;
$L__BB0_4:
	ret;

}


// ===== COMPILED SASS (sm_100) =====

	.target	sm_100

	.elftype	@"ET_EXEC"


//--------------------- .note.nv.tkinfo           --------------------------
	.section	.note.nv.tkinfo,"",@"SHT_NOTE"
	.sectionflags	@"SHF_NOTE_NV_TKINFO"
	.tkinfo
        /*0018*/ 	.word	0x00000002
        /*0030*/ 	.string	""
        /*0030*/ 	.string	"ptxas"
        /*0030*/ 	.string	"Cuda compilation tools, release 13.0, V13.0.88"
        /*0030*/ 	.string	"Build cuda_13.0.r13.0/compiler.36424714_0"
        /*0030*/ 	.string	"-arch sm_100 -m 64 "



//--------------------- .note.nv.cuinfo           --------------------------
	.section	.note.nv.cuinfo,"",@"SHT_NOTE"
	.sectionflags	@"SHF_NOTE_NV_CUINFO"
        /*0018*/ 	.short	0x0002
        /*001a*/ 	.short	0x0064
        /*001c*/ 	.short	0x0082
	.zero		2


//--------------------- .nv.info                  --------------------------
	.section	.nv.info,"",@"SHT_CUDA_INFO"
	.align	4


	//----- nvinfo : EIATTR_REGCOUNT
	.align		4
        /*0000*/ 	.byte	0x04, 0x2f
        /*0002*/ 	.short	(.L_1 - .L_0)
	.align		4
.L_0:
        /*0004*/ 	.word	index@(_Z15matrixMulKernelPfS_S_)
        /*0008*/ 	.word	0x00000020


	//----- nvinfo : EIATTR_FRAME_SIZE
	.align		4
.L_1:
        /*000c*/ 	.byte	0x04, 0x11
        /*000e*/ 	.short	(.L_3 - .L_2)
	.align		4
.L_2:
        /*0010*/ 	.word	index@(_Z15matrixMulKernelPfS_S_)
        /*0014*/ 	.word	0x00000000


	//----- nvinfo : EIATTR_MIN_STACK_SIZE
	.align		4
.L_3:
        /*0018*/ 	.byte	0x04, 0x12
        /*001a*/ 	.short	(.L_5 - .L_4)
	.align		4
.L_4:
        /*001c*/ 	.word	index@(_Z15matrixMulKernelPfS_S_)
        /*0020*/ 	.word	0x00000000
.L_5:


//--------------------- .nv.compat                --------------------------
	.section	.nv.compat,"",@"SHT_CUDA_COMPAT_INFO"
	.align	4
        /*0000*/ 	.byte	0x02, 0x09, 0x00, 0x00, 0x02, 0x02, 0x01, 0x00, 0x02, 0x05, 0x05, 0x00, 0x03, 0x07, 0x01, 0x01
        /*0010*/ 	.byte	0x02, 0x03, 0x00, 0x00, 0x02, 0x06, 0x01, 0x00, 0x04, 0x0b, 0x08, 0x00, 0x09, 0x00, 0x00, 0x00
        /*0020*/ 	.byte	0x00, 0x00, 0x00, 0x00


//--------------------- .nv.info._Z15matrixMulKernelPfS_S_ --------------------------
	.section	.nv.info._Z15matrixMulKernelPfS_S_,"",@"SHT_CUDA_INFO"
	.sectionflags	@""
	.align	4


	//----- nvinfo : EIATTR_CUDA_API_VERSION
	.align		4
        /*0000*/ 	.byte	0x04, 0x37
        /*0002*/ 	.short	(.L_7 - .L_6)
.L_6:
        /*0004*/ 	.word	0x00000082


	//----- nvinfo : EIATTR_KPARAM_INFO
	.align		4
.L_7:
        /*0008*/ 	.byte	0x04, 0x17
        /*000a*/ 	.short	(.L_9 - .L_8)
.L_8:
        /*000c*/ 	.word	0x00000000
        /*0010*/ 	.short	0x0002
        /*0012*/ 	.short	0x0010
        /*0014*/ 	.byte	0x00, 0xf5, 0x21, 0x00


	//----- nvinfo : EIATTR_KPARAM_INFO
	.align		4
.L_9:
        /*0018*/ 	.byte	0x04, 0x17
        /*001a*/ 	.short	(.L_11 - .L_10)
.L_10:
        /*001c*/ 	.word	0x00000000
        /*0020*/ 	.short	0x0001
        /*0022*/ 	.short	0x0008
        /*0024*/ 	.byte	0x00, 0xf5, 0x21, 0x00


	//----- nvinfo : EIATTR_KPARAM_INFO
	.align		4
.L_11:
        /*0028*/ 	.byte	0x04, 0x17
        /*002a*/ 	.short	(.L_13 - .L_12)
.L_12:
        /*002c*/ 	.word	0x00000000
        /*0030*/ 	.short	0x0000
        /*0032*/ 	.short	0x0000
        /*0034*/ 	.byte	0x00, 0xf5, 0x21, 0x00


	//----- nvinfo : EIATTR_SPARSE_MMA_MASK
	.align		4
.L_13:
        /*0038*/ 	.byte	0x03, 0x50
        /*003a*/ 	.short	0x0000


	//----- nvinfo : EIATTR_MAXREG_COUNT
	.align		4
        /*003c*/ 	.byte	0x03, 0x1b
        /*003e*/ 	.short	0x00ff


	//----- nvinfo : EIATTR_NUM_BARRIERS
	.align		4
        /*0040*/ 	.byte	0x02, 0x4c
        /*0042*/ 	.byte	0x01
	.zero		1


	//----- nvinfo : EIATTR_MERCURY_ISA_VERSION
	.align		4
        /*0044*/ 	.byte	0x03, 0x5f
        /*0046*/ 	.short	0x0101


	//----- nvinfo : EIATTR_VRC_CTA_INIT_COUNT
	.align		4
        /*0048*/ 	.byte	0x02, 0x4a
	.zero		1
	.zero		1


	//----- nvinfo : EIATTR_EXIT_INSTR_OFFSETS
	.align		4
        /*004c*/ 	.byte	0x04, 0x1c
        /*004e*/ 	.short	(.L_15 - .L_14)


	//   ....[0]....
.L_14:
        /*0050*/ 	.word	0x00000090


	//   ....[1]....
        /*0054*/ 	.word	0x00000780


	//----- nvinfo : EIATTR_CBANK_PARAM_SIZE
	.align		4
.L_15:
        /*0058*/ 	.byte	0x03, 0x19
        /*005a*/ 	.short	0x0018


	//----- nvinfo : EIATTR_PARAM_CBANK
	.align		4
        /*005c*/ 	.byte	0x04, 0x0a
        /*005e*/ 	.short	(.L_17 - .L_16)
	.align		4
.L_16:
        /*0060*/ 	.word	index@(.nv.constant0._Z15matrixMulKernelPfS_S_)
        /*0064*/ 	.short	0x0380
        /*0066*/ 	.short	0x0018


	//----- nvinfo : EIATTR_SW_WAR
	.align		4
.L_17:
        /*0068*/ 	.byte	0x04, 0x36
        /*006a*/ 	.short	(.L_19 - .L_18)
.L_18:
        /*006c*/ 	.word	0x00000008
.L_19:


//--------------------- .nv.callgraph             --------------------------
	.section	.nv.callgraph,"",@"SHT_CUDA_CALLGRAPH"
	.align	4
	.sectionentsize	8
	.align		4
        /*0000*/ 	.word	0x00000000
	.align		4
        /*0004*/ 	.word	0xffffffff
	.align		4
        /*0008*/ 	.word	0x00000000
	.align		4
        /*000c*/ 	.word	0xfffffffe
	.align		4
        /*0010*/ 	.word	0x00000000
	.align		4
        /*0014*/ 	.word	0xfffffffd
	.align		4
        /*0018*/ 	.word	0x00000000
	.align		4
        /*001c*/ 	.word	0xfffffffc


//--------------------- .text._Z15matrixMulKernelPfS_S_ --------------------------
	.section	.text._Z15matrixMulKernelPfS_S_,"ax",@progbits
	.align	128
        .global         _Z15matrixMulKernelPfS_S_
        .type           _Z15matrixMulKernelPfS_S_,@function
        .size           _Z15matrixMulKernelPfS_S_,(.L_x_2 - _Z15matrixMulKernelPfS_S_)
        .other          _Z15matrixMulKernelPfS_S_,@"STO_CUDA_ENTRY STV_DEFAULT"
_Z15matrixMulKernelPfS_S_:
.text._Z15matrixMulKernelPfS_S_:
[----:B------:R-:W-:Y:S01]  /*0000*/  LDC R1, c[0x0][0x37c] ;  /* 0x0000df00ff017b82 */ /* 0x000fe20000000800 */
[----:B------:R-:W0:Y:S01]  /*0010*/  S2R R9, SR_TID.Y ;  /* 0x0000000000097919 */ /* 0x000e220000002200 */
[----:B------:R-:W0:Y:S01]  /*0020*/  S2R R2, SR_CTAID.Y ;  /* 0x0000000000027919 */ /* 0x000e220000002600 */
[----:B------:R-:W1:Y:S01]  /*0030*/  S2R R19, SR_TID.X ;  /* 0x0000000000137919 */ /* 0x000e620000002100 */
[----:B------:R-:W1:Y:S01]  /*0040*/  S2R R0, SR_CTAID.X ;  /* 0x0000000000007919 */ /* 0x000e620000002500 */
[----:B0-----:R-:W-:Y:S02]  /*0050*/  LEA R13, R2, R9, 0x4 ;  /* 0x00000009020d7211 */ /* 0x001fe400078e20ff */
[----:B-1----:R-:W-:-:S04]  /*0060*/  LEA R0, R0, R19, 0x4 ;  /* 0x0000001300007211 */ /* 0x002fc800078e20ff */
[----:B------:R-:W-:-:S04]  /*0070*/  VIMNMX.U32 R2, PT, PT, R13, R0, !PT ;  /* 0x000000000d027248 */ /* 0x000fc80007fe0000 */
[----:B------:R-:W-:-:S13]  /*0080*/  ISETP.GT.U32.AND P0, PT, R2, 0x3ff, PT ;  /* 0x000003ff0200780c */ /* 0x000fda0003f04070 */
[----:B------:R-:W-:Y:S05]  /*0090*/  @P0 EXIT ;  /* 0x000000000000094d */ /* 0x000fea0003800000 */
[----:B------:R-:W0:Y:S01]  /*00a0*/  LDC.64 R14, c[0x0][0x388] ;  /* 0x0000e200ff0e7b82 */ /* 0x000e220000000a00 */
[----:B------:R-:W-:Y:S01]  /*00b0*/  SHF.L.U32 R13, R13, 0xa, RZ ;  /* 0x0000000a0d0d7819 */ /* 0x000fe200000006ff */
[----:B------:R-:W-:Y:S01]  /*00c0*/  UMOV UR4, 0x400 ;  /* 0x0000040000047882 */ /* 0x000fe20000000000 */
[----:B------:R-:W-:Y:S01]  /*00d0*/  HFMA2 R7, -RZ, RZ, 0, 0 ;  /* 0x00000000ff077431 */ /* 0x000fe200000001ff */
[----:B------:R-:W-:Y:S01]  /*00e0*/  UIADD3 UR5, UPT, UPT, UR4, 0x400, URZ ;  /* 0x0000040004057890 */ /* 0x000fe2000fffe0ff */
[----:B------:R-:W-:Y:S01]  /*00f0*/  LOP3.LUT R5, R13, R19, RZ, 0xfc, !PT ;  /* 0x000000130d057212 */ /* 0x000fe200078efcff */
[----:B------:R-:W1:Y:S01]  /*0100*/  LDCU.64 UR8, c[0x0][0x358] ;  /* 0x00006b00ff0877ac */ /* 0x000e620008000a00 */
[----:B------:R-:W-:Y:S01]  /*0110*/  LEA R17, R9, R0, 0xa ;  /* 0x0000000009117211 */ /* 0x000fe200078e50ff */
[----:B------:R-:W2:Y:S08]  /*0120*/  S2UR UR6, SR_CgaCtaId ;  /* 0x00000000000679c3 */ /* 0x000eb00000008800 */
[----:B------:R-:W3:Y:S01]  /*0130*/  LDC.64 R2, c[0x0][0x390] ;  /* 0x0000e400ff027b82 */ /* 0x000ee20000000a00 */
[----:B0-----:R-:W-:Y:S01]  /*0140*/  IMAD.WIDE.U32 R14, R5, 0x4, R14 ;  /* 0x00000004050e7825 */ /* 0x001fe200078e000e */
[----:B------:R-:W-:-:S02]  /*0150*/  MOV R5, RZ ;  /* 0x000000ff00057202 */ /* 0x000fc40000000f00 */
[----:B------:R-:W-:Y:S01]  /*0160*/  MOV R18, R14 ;  /* 0x0000000e00127202 */ /* 0x000fe20000000f00 */
[----:B--2---:R-:W-:Y:S02]  /*0170*/  ULEA UR4, UR6, UR4, 0x18 ;  /* 0x0000000406047291 */ /* 0x004fe4000f8ec0ff */
[----:B------:R-:W-:-:S04]  /*0180*/  ULEA UR5, UR6, UR5, 0x18 ;  /* 0x0000000506057291 */ /* 0x000fc8000f8ec0ff */
[----:B------:R-:W-:Y:S01]  /*0190*/  LEA R14, R9, UR4, 0x6 ;  /* 0x00000004090e7c11 */ /* 0x000fe2000f8e30ff */
[----:B------:R-:W-:Y:S01]  /*01a0*/  UMOV UR4, URZ ;  /* 0x000000ff00047c82 */ /* 0x000fe20008000000 */
[C---:B------:R-:W-:Y:S02]  /*01b0*/  LEA R16, R19.reuse, UR5, 0x2 ;  /* 0x0000000513107c11 */ /* 0x040fe4000f8e10ff */
[----:B------:R-:W-:Y:S02]  /*01c0*/  LEA R19, R19, R14, 0x2 ;  /* 0x0000000e13137211 */ /* 0x000fe400078e10ff */
[----:B-1-3--:R-:W-:-:S07]  /*01d0*/  LEA R12, R9, R16, 0x7 ;  /* 0x00000010090c7211 */ /* 0x00afce00078e38ff */
.L_x_0:
[----:B------:R-:W-:Y:S01]  /*01e0*/  MOV R22, R18 ;  /* 0x0000001200167202 */ /* 0x000fe20000000f00 */
[----:B------:R-:W-:Y:S01]  /*01f0*/  IMAD.WIDE.U32 R20, R17, 0x4, R2 ;  /* 0x0000000411147825 */ /* 0x000fe200078e0002 */
[----:B------:R-:W-:-:S04]  /*0200*/  MOV R23, R15 ;  /* 0x0000000f00177202 */ /* 0x000fc80000000f00 */
[----:B------:R-:W2:Y:S04]  /*0210*/  LDG.E R25, desc[UR8][R20.64] ;  /* 0x0000000814197981 */ /* 0x000ea8000c1e1900 */
[----:B------:R-:W3:Y:S04]  /*0220*/  LDG.E R4, desc[UR8][R22.64] ;  /* 0x0000000816047981 */ /* 0x000ee8000c1e1900 */
[----:B------:R-:W4:Y:S01]  /*0230*/  LDG.E R27, desc[UR8][R20.64+0x800] ;  /* 0x00080008141b7981 */ /* 0x000f22000c1e1900 */
[----:B------:R-:W-:-:S04]  /*0240*/  UIADD3 UR4, UPT, UPT, UR4, 0x1, URZ ;  /* 0x0000000104047890 */ /* 0x000fc8000fffe0ff */
[----:B------:R-:W-:Y:S01]  /*0250*/  UISETP.NE.AND UP0, UPT, UR4, 0x40, UPT ;  /* 0x000000400400788c */ /* 0x000fe2000bf05270 */
[----:B------:R-:W-:Y:S02]  /*0260*/  IADD3 R18, P0, PT, R18, 0x40, RZ ;  /* 0x0000004012127810 */ /* 0x000fe40007f1e0ff */
[----:B------:R-:W-:Y:S02]  /*0270*/  IADD3 R17, PT, PT, R17, 0x4000, RZ ;  /* 0x0000400011117810 */ /* 0x000fe40007ffe0ff */
[----:B------:R-:W-:Y:S01]  /*0280*/  IADD3.X R15, PT, PT, RZ, R15, RZ, P0, !PT ;  /* 0x0000000fff0f7210 */ /* 0x000fe200007fe4ff */
[----:B---3--:R-:W-:Y:S04]  /*0290*/  STS [R19], R4 ;  /* 0x0000000413007388 */ /* 0x008fe80000000800 */
[----:B--2---:R-:W-:Y:S04]  /*02a0*/  STS [R12], R25 ;  /* 0x000000190c007388 */ /* 0x004fe80000000800 */
[----:B----4-:R-:W-:Y:S01]  /*02b0*/  STS [R12+0x40], R27 ;  /* 0x0000401b0c007388 */ /* 0x010fe20000000800 */
[----:B------:R-:W-:Y:S06]  /*02c0*/  BAR.SYNC.DEFER_BLOCKING 0x0 ;  /* 0x0000000000007b1d */ /* 0x000fec0000010000 */
[----:B------:R-:W-:Y:S04]  /*02d0*/  LDS R6, [R16] ;  /* 0x0000000010067984 */ /* 0x000fe80000000800 */
[----:B------:R-:W0:Y:S04]  /*02e0*/  LDS.128 R8, [R14] ;  /* 0x000000000e087984 */ /* 0x000e280000000c00 */
[----:B------:R-:W1:Y:S04]  /*02f0*/  LDS R24, [R16+0x40] ;  /* 0x0000400010187984 */ /* 0x000e680000000800 */
[----:B------:R-:W2:Y:S04]  /*0300*/  LDS R29, [R16+0x80] ;  /* 0x00008000101d7984 */ /* 0x000ea80000000800 */
[----:B------:R-:W3:Y:S04]  /*0310*/  LDS R26, [R16+0xc0] ;  /* 0x0000c000101a7984 */ /* 0x000ee80000000800 */
[----:B------:R-:W4:Y:S04]  /*0320*/  LDS R23, [R16+0x100] ;  /* 0x0001000010177984 */ /* 0x000f280000000800 */
[----:B------:R-:W5:Y:S04]  /*0330*/  LDS R21, [R16+0x140] ;  /* 0x0001400010157984 */ /* 0x000f680000000800 */
[----:B------:R-:W5:Y:S04]  /*0340*/  LDS R22, [R16+0x1c0] ;  /* 0x0001c00010167984 */ /* 0x000f680000000800 */
[----:B------:R-:W5:Y:S04]  /*0350*/  LDS R20, [R16+0x180] ;  /* 0x0001800010147984 */ /* 0x000f680000000800 */
[----:B------:R-:W-:Y:S01]  /*0360*/  LDS R25, [R16+0x240] ;  /* 0x0002400010197984 */ /* 0x000fe20000000800 */
[C---:B0-----:R-:W-:Y:S01]  /*0370*/  FFMA R6, R8.reuse, R6, R5 ;  /* 0x0000000608067223 */ /* 0x041fe20000000005 */
[----:B-1----:R-:W-:-:S03]  /*0380*/  FFMA R24, R8, R24, R7 ;  /* 0x0000001808187223 */ /* 0x002fc60000000007 */
[-C--:B--2---:R-:W-:Y:S02]  /*0390*/  FFMA R8, R29, R9.reuse, R6 ;  /* 0x000000091d087223 */ /* 0x084fe40000000006 */
[----:B------:R-:W0:Y:S01]  /*03a0*/  LDS.128 R4, [R14+0x10] ;  /* 0x000010000e047984 */ /* 0x000e220000000c00 */
[----:B---3--:R-:W-:-:S03]  /*03b0*/  FFMA R24, R26, R9, R24 ;  /* 0x000000091a187223 */ /* 0x008fc60000000018 */
[----:B------:R-:W1:Y:S01]  /*03c0*/  LDS R9, [R16+0x200] ;  /* 0x0002000010097984 */ /* 0x000e620000000800 */
[----:B----4-:R-:W-:-:S03]  /*03d0*/  FFMA R27, R23, R10, R8 ;  /* 0x0000000a171b7223 */ /* 0x010fc60000000008 */
[----:B------:R-:W2:Y:S01]  /*03e0*/  LDS R8, [R16+0x2c0] ;  /* 0x0002c00010087984 */ /* 0x000ea20000000800 */
[----:B-----5:R-:W-:-:S03]  /*03f0*/  FFMA R29, R21, R10, R24 ;  /* 0x0000000a151d7223 */ /* 0x020fc60000000018 */
[----:B------:R-:W3:Y:S04]  /*0400*/  LDS R10, [R16+0x280] ;  /* 0x00028000100a7984 */ /* 0x000ee80000000800 */
[----:B------:R-:W4:Y:S04]  /*0410*/  LDS R21, [R16+0x300] ;  /* 0x0003000010157984 */ /* 0x000f280000000800 */
[----:B------:R-:W5:Y:S01]  /*0420*/  LDS R23, [R16+0x340] ;  /* 0x0003400010177984 */ /* 0x000f620000000800 */
[----:B------:R-:W-:-:S03]  /*0430*/  FFMA R24, R22, R11, R29 ;  /* 0x0000000b16187223 */ /* 0x000fc6000000001d */
[----:B------:R-:W5:Y:S01]  /*0440*/  LDS R22, [R16+0x380] ;  /* 0x0003800010167984 */ /* 0x000f620000000800 */
[----:B------:R-:W-:-:S03]  /*0450*/  FFMA R27, R20, R11, R27 ;  /* 0x0000000b141b7223 */ /* 0x000fc6000000001b */
[----:B------:R-:W5:Y:S01]  /*0460*/  LDS R20, [R16+0x3c0] ;  /* 0x0003c00010147984 */ /* 0x000f620000000800 */
[C---:B0-----:R-:W-:Y:S01]  /*0470*/  FFMA R25, R4.reuse, R25, R24 ;  /* 0x0000001904197223 */ /* 0x041fe20000000018 */
[----:B-1----:R-:W-:-:S03]  /*0480*/  FFMA R9, R4, R9, R27 ;  /* 0x0000000904097223 */ /* 0x002fc6000000001b */
[-C--:B--2---:R-:W-:Y:S02]  /*0490*/  FFMA R24, R8, R5.reuse, R25 ;  /* 0x0000000508187223 */ /* 0x084fe40000000019 */
[----:B------:R-:W-:Y:S01]  /*04a0*/  LDS R25, [R16+0x440] ;  /* 0x0004400010197984 */ /* 0x000fe20000000800 */
[----:B---3--:R-:W-:-:S03]  /*04b0*/  FFMA R4, R10, R5, R9 ;  /* 0x000000050a047223 */ /* 0x008fc60000000009 */
[----:B------:R-:W-:Y:S04]  /*04c0*/  LDS R5, [R16+0x400] ;  /* 0x0004000010057984 */ /* 0x000fe80000000800 */
[----:B------:R-:W0:Y:S01]  /*04d0*/  LDS.128 R8, [R14+0x20] ;  /* 0x000020000e087984 */ /* 0x000e220000000c00 */
[-C--:B----4-:R-:W-:Y:S01]  /*04e0*/  FFMA R27, R21, R6.reuse, R4 ;  /* 0x00000006151b7223 */ /* 0x090fe20000000004 */
[----:B-----5:R-:W-:Y:S02]  /*04f0*/  FFMA R29, R23, R6, R24 ;  /* 0x00000006171d7223 */ /* 0x020fe40000000018 */
[----:B------:R-:W1:Y:S04]  /*0500*/  LDS R6, [R16+0x480] ;  /* 0x0004800010067984 */ /* 0x000e680000000800 */
[----:B------:R-:W2:Y:S04]  /*0510*/  LDS R4, [R16+0x4c0] ;  /* 0x0004c00010047984 */ /* 0x000ea80000000800 */
[----:B------:R-:W3:Y:S04]  /*0520*/  LDS R21, [R16+0x500] ;  /* 0x0005000010157984 */ /* 0x000ee80000000800 */
[----:B------:R-:W4:Y:S01]  /*0530*/  LDS R23, [R16+0x540] ;  /* 0x0005400010177984 */ /* 0x000f220000000800 */
[----:B------:R-:W-:-:S03]  /*0540*/  FFMA R27, R22, R7, R27 ;  /* 0x00000007161b7223 */ /* 0x000fc6000000001b */
[----:B------:R-:W5:Y:S01]  /*0550*/  LDS R22, [R16+0x580] ;  /* 0x0005800010167984 */ /* 0x000f620000000800 */
[----:B------:R-:W-:-:S03]  /*0560*/  FFMA R24, R20, R7, R29 ;  /* 0x0000000714187223 */ /* 0x000fc6000000001d */
[----:B------:R-:W5:Y:S01]  /*0570*/  LDS R20, [R16+0x5c0] ;  /* 0x0005c00010147984 */ /* 0x000f620000000800 */
[C---:B0-----:R-:W-:Y:S01]  /*0580*/  FFMA R5, R8.reuse, R5, R27 ;  /* 0x0000000508057223 */ /* 0x041fe2000000001b */
[----:B------:R-:W-:-:S03]  /*0590*/  FFMA R25, R8, R25, R24 ;  /* 0x0000001908197223 */ /* 0x000fc60000000018 */
[-C--:B-1----:R-:W-:Y:S01]  /*05a0*/  FFMA R8, R6, R9.reuse, R5 ;  /* 0x0000000906087223 */ /* 0x082fe20000000005 */
[----:B--2---:R-:W-:Y:S02]  /*05b0*/  FFMA R24, R4, R9, R25 ;  /* 0x0000000904187223 */ /* 0x004fe40000000019 */
[----:B------:R-:W-:Y:S01]  /*05c0*/  LDS R9, [R16+0x600] ;  /* 0x0006000010097984 */ /* 0x000fe20000000800 */
[----:B---3--:R-:W-:-:S03]  /*05d0*/  FFMA R25, R21, R10, R8 ;  /* 0x0000000a15197223 */ /* 0x008fc60000000008 */
[----:B------:R-:W0:Y:S01]  /*05e0*/  LDS.128 R4, [R14+0x30] ;  /* 0x000030000e047984 */ /* 0x000e220000000c00 */
[----:B----4-:R-:W-:-:S03]  /*05f0*/  FFMA R27, R23, R10, R24 ;  /* 0x0000000a171b7223 */ /* 0x010fc60000000018 */
[----:B------:R-:W1:Y:S04]  /*0600*/  LDS R21, [R16+0x640] ;  /* 0x0006400010157984 */ /* 0x000e680000000800 */
[----:B------:R-:W2:Y:S01]  /*0610*/  LDS R10, [R16+0x680] ;  /* 0x00068000100a7984 */ /* 0x000ea20000000800 */
[----:B-----5:R-:W-:-:S03]  /*0620*/  FFMA R29, R22, R11, R25 ;  /* 0x0000000b161d7223 */ /* 0x020fc60000000019 */
[----:B------:R-:W3:Y:S04]  /*0630*/  LDS R8, [R16+0x6c0] ;  /* 0x0006c00010087984 */ /* 0x000ee80000000800 */
[----:B------:R-:W4:Y:S01]  /*0640*/  LDS R23, [R16+0x700] ;  /* 0x0007000010177984 */ /* 0x000f220000000800 */
[----:B------:R-:W-:-:S03]  /*0650*/  FFMA R24, R20, R11, R27 ;  /* 0x0000000b14187223 */ /* 0x000fc6000000001b */
[----:B------:R-:W5:Y:S04]  /*0660*/  LDS R25, [R16+0x740] ;  /* 0x0007400010197984 */ /* 0x000f680000000800 */
[----:B------:R-:W5:Y:S04]  /*0670*/  LDS R22, [R16+0x780] ;  /* 0x0007800010167984 */ /* 0x000f680000000800 */
[----:B------:R-:W5:Y:S01]  /*0680*/  LDS R20, [R16+0x7c0] ;  /* 0x0007c00010147984 */ /* 0x000f620000000800 */
[C---:B0-----:R-:W-:Y:S01]  /*0690*/  FFMA R9, R4.reuse, R9, R29 ;  /* 0x0000000904097223 */ /* 0x041fe2000000001d */
[----:B-1----:R-:W-:-:S03]  /*06a0*/  FFMA R21, R4, R21, R24 ;  /* 0x0000001504157223 */ /* 0x002fc60000000018 */
[-C--:B--2---:R-:W-:Y:S01]  /*06b0*/  FFMA R10, R10, R5.reuse, R9 ;  /* 0x000000050a0a7223 */ /* 0x084fe20000000009 */
[----:B---3--:R-:W-:-:S03]  /*06c0*/  FFMA R8, R8, R5, R21 ;  /* 0x0000000508087223 */ /* 0x008fc60000000015 */
[-C--:B----4-:R-:W-:Y:S01]  /*06d0*/  FFMA R23, R23, R6.reuse, R10 ;  /* 0x0000000617177223 */ /* 0x090fe2000000000a */
[----:B-----5:R-:W-:-:S03]  /*06e0*/  FFMA R25, R25, R6, R8 ;  /* 0x0000000619197223 */ /* 0x020fc60000000008 */
[-C--:B------:R-:W-:Y:S01]  /*06f0*/  FFMA R5, R22, R7.reuse, R23 ;  /* 0x0000000716057223 */ /* 0x080fe20000000017 */
[----:B------:R-:W-:Y:S01]  /*0700*/  FFMA R7, R20, R7, R25 ;  /* 0x0000000714077223 */ /* 0x000fe20000000019 */
[----:B------:R-:W-:Y:S06]  /*0710*/  BAR.SYNC.DEFER_BLOCKING 0x0 ;  /* 0x0000000000007b1d */ /* 0x000fec0000010000 */
[----:B------:R-:W-:Y:S05]  /*0720*/  BRA.U UP0, `(.L_x_0) ;  /* 0xfffffff900ac7547 */ /* 0x000fea000b83ffff */
[----:B------:R-:W0:Y:S01]  /*0730*/  LDC.64 R2, c[0x0][0x380] ;  /* 0x0000e000ff027b82 */ /* 0x000e220000000a00 */
[----:B------:R-:W-:-:S05]  /*0740*/  IADD3 R13, PT, PT, R0, R13, RZ ;  /* 0x0000000d000d7210 */ /* 0x000fca0007ffe0ff */
[----:B0-----:R-:W-:-:S05]  /*0750*/  IMAD.WIDE.U32 R2, R13, 0x4, R2 ;  /* 0x000000040d027825 */ /* 0x001fca00078e0002 */
[----:B------:R-:W-:Y:S04]  /*0760*/  STG.E desc[UR8][R2.64], R5 ;  /* 0x0000000502007986 */ /* 0x000fe8000c101908 */
[----:B------:R-:W-:Y:S01]  /*0770*/  STG.E desc[UR8][R2.64+0x800], R7 ;  /* 0x0008000702007986 */ /* 0x000fe2000c101908 */
[----:B------:R-:W-:Y:S05]  /*0780*/  EXIT ;  /* 0x000000000000794d */ /* 0x000fea0003800000 */
.L_x_1:
[----:B------:R-:W-:-:S00]  /*0790*/  BRA `(.L_x_1) ;  /* 0xfffffffc00fc7947 */ /* 0x000fc0000383ffff */
[----:B------:R-:W-:-:S00]  /*07a0*/  NOP ;  /* 0x0000000000007918 */ /* 0x000fc00000000000 */
        /* <DEDUP_REMOVED lines=13> */
.L_x_2:


//--------------------- .nv.shared._Z15matrixMulKernelPfS_S_ --------------------------
	.section	.nv.shared._Z15matrixMulKernelPfS_S_,"aw",@nobits
	.sectionflags	@""
	.align	4
.nv.shared._Z15matrixMulKernelPfS_S_:
	.zero		4096


//--------------------- .nv.shared.reserved.0     --------------------------
	.section	.nv.shared.reserved.0,"aw",@nobits
	.weak		__nv_reservedSMEM_offset_0_alias
	.size		__nv_reservedSMEM_offset_0_alias, 0, 64
	.other		__nv_reservedSMEM_offset_0_alias,@"STO_CUDA_RESERVED_SHARED STV_DEFAULT"
__nv_reservedSMEM_offset_0_alias:
	.zero		0
	.zero		64


//--------------------- .nv.constant0._Z15matrixMulKernelPfS_S_ --------------------------
	.section	.nv.constant0._Z15matrixMulKernelPfS_S_,"a",@progbits
	.sectionflags	@""
	.align	4
.nv.constant0._Z15matrixMulKernelPfS_S_:
	.zero		920


//--------------------- SYMBOLS --------------------------

	.type		.nv.reservedSmem.offset0,@object
	.size		.nv.reservedSmem.offset0,0x4
	.type		.nv.reservedSmem.cap,@object
	.size		.nv.reservedSmem.cap,0x4
